	.headerflags	@"EF_CUDA_TEXMODE_UNIFIED EF_CUDA_64BIT_ADDRESS EF_CUDA_SM89 EF_CUDA_VIRTUAL_SM(EF_CUDA_SM89)"
	.elftype	@"ET_EXEC"


//--------------------- .nv.info                  --------------------------
	.section	.nv.info,"",@"SHT_CUDA_INFO"
	.align	4


	//----- nvinfo : EIATTR_REGCOUNT
	.align		4
        /*0000*/ 	.byte	0x04, 0x2f
        /*0002*/ 	.short	(.L_2 - .L_1)
	.align		4
.L_1:
        /*0004*/ 	.word	index@(triton__0d1d2d3d4d5d6d7e8de)
        /*0008*/ 	.word	0x0000001a


	//----- nvinfo : EIATTR_MAX_STACK_SIZE
	.align		4
.L_2:
        /*000c*/ 	.byte	0x04, 0x23
        /*000e*/ 	.short	(.L_4 - .L_3)
	.align		4
.L_3:
        /*0010*/ 	.word	index@(triton__0d1d2d3d4d5d6d7e8de)
        /*0014*/ 	.word	0x00000000


	//----- nvinfo : EIATTR_MIN_STACK_SIZE
	.align		4
.L_4:
        /*0018*/ 	.byte	0x04, 0x12
        /*001a*/ 	.short	(.L_6 - .L_5)
	.align		4
.L_5:
        /*001c*/ 	.word	index@(triton__0d1d2d3d4d5d6d7e8de)
        /*0020*/ 	.word	0x00000000


	//----- nvinfo : EIATTR_FRAME_SIZE
	.align		4
.L_6:
        /*0024*/ 	.byte	0x04, 0x11
        /*0026*/ 	.short	(.L_8 - .L_7)
	.align		4
.L_7:
        /*0028*/ 	.word	index@(triton__0d1d2d3d4d5d6d7e8de)
        /*002c*/ 	.word	0x00000000
.L_8:


//--------------------- .nv.info.triton__0d1d2d3d4d5d6d7e8de --------------------------
	.section	.nv.info.triton__0d1d2d3d4d5d6d7e8de,"",@"SHT_CUDA_INFO"
	.align	4


	//----- nvinfo : EIATTR_CUDA_API_VERSION
	.align		4
        /*0000*/ 	.byte	0x04, 0x37
        /*0002*/ 	.short	(.L_10 - .L_9)
.L_9:
        /*0004*/ 	.word	0x0000007b


	//----- nvinfo : EIATTR_PARAM_CBANK
	.align		4
.L_10:
        /*0008*/ 	.byte	0x04, 0x0a
        /*000a*/ 	.short	(.L_12 - .L_11)
	.align		4
.L_11:
        /*000c*/ 	.word	index@(.nv.constant0.triton__0d1d2d3d4d5d6d7e8de)
        /*0010*/ 	.short	0x0160
        /*0012*/ 	.short	0x0040


	//----- nvinfo : EIATTR_CBANK_PARAM_SIZE
	.align		4
.L_12:
        /*0014*/ 	.byte	0x03, 0x19
        /*0016*/ 	.short	0x0040


	//----- nvinfo : EIATTR_KPARAM_INFO
	.align		4
        /*0018*/ 	.byte	0x04, 0x17
        /*001a*/ 	.short	(.L_14 - .L_13)
.L_13:
        /*001c*/ 	.word	0x00000000
        /*0020*/ 	.short	0x0008
        /*0022*/ 	.short	0x003c
        /*0024*/ 	.byte	0x00, 0xf0, 0x11, 0x00


	//----- nvinfo : EIATTR_KPARAM_INFO
	.align		4
.L_14:
        /*0028*/ 	.byte	0x04, 0x17
        /*002a*/ 	.short	(.L_16 - .L_15)
.L_15:
        /*002c*/ 	.word	0x00000000
        /*0030*/ 	.short	0x0007
        /*0032*/ 	.short	0x0038
        /*0034*/ 	.byte	0x00, 0xf0, 0x11, 0x00


	//----- nvinfo : EIATTR_KPARAM_INFO
	.align		4
.L_16:
        /*0038*/ 	.byte	0x04, 0x17
        /*003a*/ 	.short	(.L_18 - .L_17)
.L_17:
        /*003c*/ 	.word	0x00000000
        /*0040*/ 	.short	0x0006
        /*0042*/ 	.short	0x0030
        /*0044*/ 	.byte	0x00, 0xf0, 0x21, 0x00


	//----- nvinfo : EIATTR_KPARAM_INFO
	.align		4
.L_18:
        /*0048*/ 	.byte	0x04, 0x17
        /*004a*/ 	.short	(.L_20 - .L_19)
.L_19:
        /*004c*/ 	.word	0x00000000
        /*0050*/ 	.short	0x0005
        /*0052*/ 	.short	0x0028
        /*0054*/ 	.byte	0x00, 0xf0, 0x21, 0x00


	//----- nvinfo : EIATTR_KPARAM_INFO
	.align		4
.L_20:
        /*0058*/ 	.byte	0x04, 0x17
        /*005a*/ 	.short	(.L_22 - .L_21)
.L_21:
        /*005c*/ 	.word	0x00000000
        /*0060*/ 	.short	0x0004
        /*0062*/ 	.short	0x0020
        /*0064*/ 	.byte	0x00, 0xf0, 0x21, 0x00


	//----- nvinfo : EIATTR_KPARAM_INFO
	.align		4
.L_22:
        /*0068*/ 	.byte	0x04, 0x17
        /*006a*/ 	.short	(.L_24 - .L_23)
.L_23:
        /*006c*/ 	.word	0x00000000
        /*0070*/ 	.short	0x0003
        /*0072*/ 	.short	0x0018
        /*0074*/ 	.byte	0x00, 0xf0, 0x21, 0x00


	//----- nvinfo : EIATTR_KPARAM_INFO
	.align		4
.L_24:
        /*0078*/ 	.byte	0x04, 0x17
        /*007a*/ 	.short	(.L_26 - .L_25)
.L_25:
        /*007c*/ 	.word	0x00000000
        /*0080*/ 	.short	0x0002
        /*0082*/ 	.short	0x0010
        /*0084*/ 	.byte	0x00, 0xf0, 0x21, 0x00


	//----- nvinfo : EIATTR_KPARAM_INFO
	.align		4
.L_26:
        /*0088*/ 	.byte	0x04, 0x17
        /*008a*/ 	.short	(.L_28 - .L_27)
.L_27:
        /*008c*/ 	.word	0x00000000
        /*0090*/ 	.short	0x0001
        /*0092*/ 	.short	0x0008
        /*0094*/ 	.byte	0x00, 0xf0, 0x21, 0x00


	//----- nvinfo : EIATTR_KPARAM_INFO
	.align		4
.L_28:
        /*0098*/ 	.byte	0x04, 0x17
        /*009a*/ 	.short	(.L_30 - .L_29)
.L_29:
        /*009c*/ 	.word	0x00000000
        /*00a0*/ 	.short	0x0000
        /*00a2*/ 	.short	0x0000
        /*00a4*/ 	.byte	0x00, 0xf0, 0x21, 0x00


	//----- nvinfo : EIATTR_MAXREG_COUNT
	.align		4
.L_30:
        /*00a8*/ 	.byte	0x03, 0x1b
        /*00aa*/ 	.short	0x00ff


	//----- nvinfo : EIATTR_COOP_GROUP_MASK_REGIDS
	.align		4
        /*00ac*/ 	.byte	0x04, 0x29
        /*00ae*/ 	.short	(.L_32 - .L_31)


	//   ....[0]....
.L_31:
        /*00b0*/ 	.word	0xffffffff


	//   ....[1]....
        /*00b4*/ 	.word	0xffffffff


	//   ....[2]....
        /*00b8*/ 	.word	0xffffffff


	//   ....[3]....
        /*00bc*/ 	.word	0xffffffff


	//   ....[4]....
        /*00c0*/ 	.word	0xffffffff


	//   ....[5]....
        /*00c4*/ 	.word	0xffffffff


	//   ....[6]....
        /*00c8*/ 	.word	0xffffffff


	//   ....[7]....
        /*00cc*/ 	.word	0xffffffff


	//   ....[8]....
        /*00d0*/ 	.word	0xffffffff


	//   ....[9]....
        /*00d4*/ 	.word	0xffffffff


	//   ....[10]....
        /*00d8*/ 	.word	0xffffffff


	//   ....[11]....
        /*00dc*/ 	.word	0xffffffff


	//   ....[12]....
        /*00e0*/ 	.word	0xffffffff


	//   ....[13]....
        /*00e4*/ 	.word	0xffffffff


	//----- nvinfo : EIATTR_COOP_GROUP_INSTR_OFFSETS
	.align		4
.L_32:
        /*00e8*/ 	.byte	0x04, 0x28
        /*00ea*/ 	.short	(.L_34 - .L_33)


	//   ....[0]....
.L_33:
        /*00ec*/ 	.word	0x00000400


	//   ....[1]....
        /*00f0*/ 	.word	0x00000420


	//   ....[2]....
        /*00f4*/ 	.word	0x00000440


	//   ....[3]....
        /*00f8*/ 	.word	0x00000480


	//   ....[4]....
        /*00fc*/ 	.word	0x000004b0


	//   ....[5]....
        /*0100*/ 	.word	0x00000550


	//   ....[6]....
        /*0104*/ 	.word	0x00000580


	//   ....[7]....
        /*0108*/ 	.word	0x00000680


	//   ....[8]....
        /*010c*/ 	.word	0x000006a0


	//   ....[9]....
        /*0110*/ 	.word	0x000006c0


	//   ....[10]....
        /*0114*/ 	.word	0x000006e0


	//   ....[11]....
        /*0118*/ 	.word	0x00000700


	//   ....[12]....
        /*011c*/ 	.word	0x00000760


	//   ....[13]....
        /*0120*/ 	.word	0x00000780


	//----- nvinfo : EIATTR_EXIT_INSTR_OFFSETS
	.align		4
.L_34:
        /*0124*/ 	.byte	0x04, 0x1c
        /*0126*/ 	.short	(.L_36 - .L_35)


	//   ....[0]....
.L_35:
        /*0128*/ 	.word	0x00000980


	//   ....[1]....
        /*012c*/ 	.word	0x000009a0


	//----- nvinfo : EIATTR_MAX_THREADS
	.align		4
.L_36:
        /*0130*/ 	.byte	0x04, 0x05
        /*0132*/ 	.short	(.L_38 - .L_37)
.L_37:
        /*0134*/ 	.word	0x00000080
        /*0138*/ 	.word	0x00000001
        /*013c*/ 	.word	0x00000001
.L_38:


//--------------------- .nv.rel.action            --------------------------
	.section	.nv.rel.action,"",@"SHT_CUDA_RELOCINFO"
	.align	8
	.sectionentsize	8
        /*0000*/ 	.byte	0x73, 0x00, 0x00, 0x00, 0x00, 0x00, 0x00, 0x00, 0x00, 0x00, 0x00, 0x11, 0x25, 0x00, 0x05, 0x36


//--------------------- .nv.constant0.triton__0d1d2d3d4d5d6d7e8de --------------------------
	.section	.nv.constant0.triton__0d1d2d3d4d5d6d7e8de,"a",@progbits
	.align	4
.nv.constant0.triton__0d1d2d3d4d5d6d7e8de:
	.zero		416


//--------------------- .text.triton__0d1d2d3d4d5d6d7e8de --------------------------
	.section	.text.triton__0d1d2d3d4d5d6d7e8de,"ax",@progbits
	.sectionflags	@"SHF_BARRIERS=1"
	.sectioninfo	@"SHI_REGISTERS=26"
	.align	128
        .global         triton__0d1d2d3d4d5d6d7e8de
        .type           triton__0d1d2d3d4d5d6d7e8de,@function
        .size           triton__0d1d2d3d4d5d6d7e8de,(.L_x_1 - triton__0d1d2d3d4d5d6d7e8de)
        .other          triton__0d1d2d3d4d5d6d7e8de,@"STO_CUDA_ENTRY STV_DEFAULT"
triton__0d1d2d3d4d5d6d7e8de:
.text.triton__0d1d2d3d4d5d6d7e8de:
[----:B------:R-:W-:-:S02]  /*0000*/  MOV R1, c[0x0][0x28] ;  /* 0x00000a0000017a02 */ /* 0x000fc40000000f00 */
[----:B------:R-:W0:Y:S01]  /*0010*/  S2R R6, SR_TID.X ;  /* 0x0000000000067919 */ /* 0x000e220000002100 */
[----:B------:R-:W-:Y:S01]  /*0020*/  MOV R7, 0x2 ;  /* 0x0000000200077802 */ /* 0x000fe20000000f00 */
[----:B------:R-:W-:Y:S01]  /*0030*/  CS2R R20, SRZ ;  /* 0x0000000000147805 */ /* 0x000fe2000001ff00 */
[----:B------:R-:W-:Y:S01]  /*0040*/  CS2R R22, SRZ ;  /* 0x0000000000167805 */ /* 0x000fe2000001ff00 */
[----:B------:R-:W1:Y:S01]  /*0050*/  S2R R3, SR_CTAID.X ;  /* 0x0000000000037919 */ /* 0x000e620000002500 */
[----:B------:R-:W-:Y:S01]  /*0060*/  ULDC.64 UR4, c[0x0][0x118] ;  /* 0x0000460000047ab9 */ /* 0x000fe20000000a00 */
[----:B0-----:R-:W-:-:S04]  /*0070*/  SHF.L.U32 R10, R6, 0x2, RZ ;  /* 0x00000002060a7819 */ /* 0x001fc800000006ff */
[----:B------:R-:W-:-:S04]  /*0080*/  LOP3.LUT R10, R10, 0x1fc, RZ, 0xc0, !PT ;  /* 0x000001fc0a0a7812 */ /* 0x000fc800078ec0ff */
[C---:B------:R-:W-:Y:S01]  /*0090*/  ISETP.GE.U32.AND P2, PT, R10.reuse, 0x140, PT ;  /* 0x000001400a00780c */ /* 0x040fe20003f46070 */
[C---:B-1----:R-:W-:Y:S02]  /*00a0*/  IMAD R8, R3.reuse, 0x140, R10 ;  /* 0x0000014003087824 */ /* 0x042fe400078e020a */
[----:B------:R-:W-:Y:S01]  /*00b0*/  IMAD.WIDE.U32 R14, R10, R7, c[0x0][0x168] ;  /* 0x00005a000a0e7625 */ /* 0x000fe200078e0007 */
[----:B------:R-:W-:-:S03]  /*00c0*/  ISETP.LT.AND P1, PT, R3, 0xe808, !P2 ;  /* 0x0000e8080300780c */ /* 0x000fc60005721270 */
[----:B------:R-:W-:Y:S01]  /*00d0*/  IMAD.WIDE R12, R8, R7, c[0x0][0x160] ;  /* 0x00005800080c7625 */ /* 0x000fe200078e0207 */
[----:B------:R-:W-:-:S05]  /*00e0*/  CS2R R4, SRZ ;  /* 0x0000000000047805 */ /* 0x000fca000001ff00 */
[----:B------:R-:W2:Y:S04]  /*00f0*/  @!P2 LDG.E.EL.64 R22, [R14.64] ;  /* 0x000000040e16a981 */ /* 0x000ea8000c2e1b00 */
[----:B------:R-:W3:Y:S01]  /*0100*/  @P1 LDG.E.64 R20, [R12.64] ;  /* 0x000000040c141981 */ /* 0x000ee2000c1e1b00 */
[----:B------:R-:W-:Y:S01]  /*0110*/  IMAD.WIDE R16, R8, R7, c[0x0][0x170] ;  /* 0x00005c0008107625 */ /* 0x000fe200078e0207 */
[----:B------:R-:W-:-:S04]  /*0120*/  CS2R R2, SRZ ;  /* 0x0000000000027805 */ /* 0x000fc8000001ff00 */
[----:B------:R-:W4:Y:S01]  /*0130*/  @P1 LDG.E.64 R4, [R16.64] ;  /* 0x0000000410041981 */ /* 0x000f22000c1e1b00 */
[----:B------:R-:W-:-:S05]  /*0140*/  IMAD.WIDE R18, R8, R7, c[0x0][0x178] ;  /* 0x00005e0008127625 */ /* 0x000fca00078e0207 */
[----:B------:R-:W5:Y:S01]  /*0150*/  @P1 LDG.E.64 R2, [R18.64] ;  /* 0x0000000412021981 */ /* 0x000f62000c1e1b00 */
[C---:B------:R-:W-:Y:S02]  /*0160*/  LOP3.LUT P3, RZ, R6.reuse, 0x1f, RZ, 0xc0, !PT ;  /* 0x0000001f06ff7812 */ /* 0x040fe4000786c0ff */
[----:B------:R-:W-:Y:S02]  /*0170*/  ISETP.GE.AND P4, PT, R6, 0x4, PT ;  /* 0x000000040600780c */ /* 0x000fe40003f86270 */
[----:B--2---:R-:W-:Y:S02]  /*0180*/  SEL R23, R23, RZ, !P2 ;  /* 0x000000ff17177207 */ /* 0x004fe40005000000 */
[----:B------:R-:W-:Y:S02]  /*0190*/  SEL R22, R22, RZ, !P2 ;  /* 0x000000ff16167207 */ /* 0x000fe40005000000 */
[----:B---3--:R-:W-:Y:S01]  /*01a0*/  SEL R21, R21, RZ, P1 ;  /* 0x000000ff15157207 */ /* 0x008fe20000800000 */
[----:B------:R-:W-:Y:S01]  /*01b0*/  HADD2.F32 R12, -RZ, R23.H1_H1 ;  /* 0x30000017ff0c7230 */ /* 0x000fe20000004100 */
[----:B------:R-:W-:Y:S01]  /*01c0*/  SEL R20, R20, RZ, P1 ;  /* 0x000000ff14147207 */ /* 0x000fe20000800000 */
[----:B------:R-:W-:-:S02]  /*01d0*/  HADD2.F32 R14, -RZ, R22.H1_H1 ;  /* 0x30000016ff0e7230 */ /* 0x000fc40000004100 */
[----:B------:R-:W-:Y:S01]  /*01e0*/  HADD2.F32 R13, -RZ, R21.H1_H1 ;  /* 0x30000015ff0d7230 */ /* 0x000fe20000004100 */
[----:B----4-:R-:W-:Y:S01]  /*01f0*/  SEL R16, R4, RZ, P1 ;  /* 0x000000ff04107207 */ /* 0x010fe20000800000 */
[----:B------:R-:W-:Y:S02]  /*0200*/  HADD2.F32 R11, -RZ, R20.H1_H1 ;  /* 0x30000014ff0b7230 */ /* 0x000fe40000004100 */
[----:B------:R-:W-:Y:S01]  /*0210*/  HADD2.F32 R15, -RZ, R22.H0_H0 ;  /* 0x20000016ff0f7230 */ /* 0x000fe20000004100 */
[----:B------:R-:W-:Y:S01]  /*0220*/  FADD R13, R13, R12 ;  /* 0x0000000c0d0d7221 */ /* 0x000fe20000000000 */
[----:B------:R-:W-:Y:S01]  /*0230*/  HADD2.F32 R12, -RZ, R20.H0_H0 ;  /* 0x20000014ff0c7230 */ /* 0x000fe20000004100 */
[----:B------:R-:W-:Y:S01]  /*0240*/  FADD R17, R11, R14 ;  /* 0x0000000e0b117221 */ /* 0x000fe20000000000 */
[----:B------:R-:W-:Y:S01]  /*0250*/  HADD2.F32 R14, -RZ, R16.H0_H0 ;  /* 0x20000010ff0e7230 */ /* 0x000fe20000004100 */
[----:B-----5:R-:W-:Y:S01]  /*0260*/  SEL R2, R2, RZ, P1 ;  /* 0x000000ff02027207 */ /* 0x020fe20000800000 */
[----:B------:R-:W-:Y:S01]  /*0270*/  HADD2.F32 R11, -RZ, R23.H0_H0 ;  /* 0x20000017ff0b7230 */ /* 0x000fe20000004100 */
[----:B------:R-:W-:Y:S01]  /*0280*/  FADD R15, R12, R15 ;  /* 0x0000000f0c0f7221 */ /* 0x000fe20000000000 */
[----:B------:R-:W-:-:S02]  /*0290*/  HADD2.F32 R4, -RZ, R21.H0_H0 ;  /* 0x20000015ff047230 */ /* 0x000fc40000004100 */
[----:B------:R-:W-:Y:S01]  /*02a0*/  HADD2.F32 R12, -RZ, R16.H1_H1 ;  /* 0x30000010ff0c7230 */ /* 0x000fe20000004100 */
[----:B------:R-:W-:Y:S01]  /*02b0*/  SEL R16, R5, RZ, P1 ;  /* 0x000000ff05107207 */ /* 0x000fe20000800000 */
[----:B------:R-:W-:Y:S01]  /*02c0*/  FFMA R15, R14, 0.125, R15 ;  /* 0x3e0000000e0f7823 */ /* 0x000fe2000000000f */
[----:B------:R-:W-:Y:S01]  /*02d0*/  FADD R11, R4, R11 ;  /* 0x0000000b040b7221 */ /* 0x000fe20000000000 */
[----:B------:R-:W-:Y:S01]  /*02e0*/  HADD2.F32 R5, -RZ, R2.H1_H1 ;  /* 0x30000002ff057230 */ /* 0x000fe20000004100 */
[----:B------:R-:W-:Y:S01]  /*02f0*/  FFMA R14, R12, 0.125, R17 ;  /* 0x3e0000000c0e7823 */ /* 0x000fe20000000011 */
[----:B------:R-:W-:Y:S01]  /*0300*/  HADD2.F32 R4, -RZ, R16.H0_H0 ;  /* 0x20000010ff047230 */ /* 0x000fe20000004100 */
[----:B------:R-:W-:Y:S01]  /*0310*/  SEL R17, R3, RZ, P1 ;  /* 0x000000ff03117207 */ /* 0x000fe20000800000 */
[----:B------:R-:W-:Y:S02]  /*0320*/  HADD2.F32 R12, -RZ, R2.H0_H0 ;  /* 0x20000002ff0c7230 */ /* 0x000fe40000004100 */
[----:B------:R-:W-:Y:S01]  /*0330*/  HADD2.F32 R2, -RZ, R16.H1_H1 ;  /* 0x30000010ff027230 */ /* 0x000fe20000004100 */
[----:B------:R-:W-:Y:S01]  /*0340*/  FFMA R4, R4, 0.125, R11 ;  /* 0x3e00000004047823 */ /* 0x000fe2000000000b */
[--C-:B------:R-:W-:Y:S01]  /*0350*/  HADD2.F32 R3, -RZ, R17.reuse.H0_H0 ;  /* 0x20000011ff037230 */ /* 0x100fe20000004100 */
[----:B------:R-:W-:Y:S01]  /*0360*/  FADD R11, R5, R14 ;  /* 0x0000000e050b7221 */ /* 0x000fe20000000000 */
[----:B------:R-:W-:Y:S01]  /*0370*/  FADD R12, R12, R15 ;  /* 0x0000000f0c0c7221 */ /* 0x000fe20000000000 */
[----:B------:R-:W-:Y:S01]  /*0380*/  FFMA R5, R2, 0.125, R13 ;  /* 0x3e00000002057823 */ /* 0x000fe2000000000d */
[----:B------:R-:W-:Y:S01]  /*0390*/  HADD2.F32 R14, -RZ, R17.H1_H1 ;  /* 0x30000011ff0e7230 */ /* 0x000fe20000004100 */
[----:B------:R-:W-:Y:S01]  /*03a0*/  FADD R13, R3, R4 ;  /* 0x00000004030d7221 */ /* 0x000fe20000000000 */
[----:B------:R-:W-:-:S03]  /*03b0*/  FADD R2, R11, R12 ;  /* 0x0000000c0b027221 */ /* 0x000fc60000000000 */
[----:B------:R-:W-:Y:S01]  /*03c0*/  FADD R14, R14, R5 ;  /* 0x000000050e0e7221 */ /* 0x000fe20000000000 */
[----:B------:R-:W-:-:S04]  /*03d0*/  FADD R3, R13, R2 ;  /* 0x000000020d037221 */ /* 0x000fc80000000000 */
[----:B------:R-:W-:-:S05]  /*03e0*/  FADD R3, R14, R3 ;  /* 0x000000030e037221 */ /* 0x000fca0000000000 */
[----:B------:R-:W-:-:S05]  /*03f0*/  FSEL R3, R3, RZ, P1 ;  /* 0x000000ff03037208 */ /* 0x000fca0000800000 */
[----:B------:R-:W0:Y:S02]  /*0400*/  SHFL.BFLY PT, R2, R3, 0x10, 0x1f ;  /* 0x0e001f0003027f89 */ /* 0x000e2400000e0000 */
[----:B0-----:R-:W-:-:S05]  /*0410*/  FADD R4, R3, R2 ;  /* 0x0000000203047221 */ /* 0x001fca0000000000 */
[----:B------:R-:W0:Y:S02]  /*0420*/  SHFL.BFLY PT, R5, R4, 0x8, 0x1f ;  /* 0x0d001f0004057f89 */ /* 0x000e2400000e0000 */
[----:B0-----:R-:W-:-:S05]  /*0430*/  FADD R5, R4, R5 ;  /* 0x0000000504057221 */ /* 0x001fca0000000000 */
[----:B------:R-:W0:Y:S02]  /*0440*/  SHFL.BFLY PT, R2, R5, 0x4, 0x1f ;  /* 0x0c801f0005027f89 */ /* 0x000e2400000e0000 */
[----:B0-----:R-:W-:Y:S02]  /*0450*/  FADD R16, R5, R2 ;  /* 0x0000000205107221 */ /* 0x001fe40000000000 */
[----:B------:R-:W-:Y:S01]  /*0460*/  CS2R R2, SRZ ;  /* 0x0000000000027805 */ /* 0x000fe2000001ff00 */
[----:B------:R-:W-:Y:S02]  /*0470*/  CS2R R4, SRZ ;  /* 0x0000000000047805 */ /* 0x000fe4000001ff00 */
[----:B------:R-:W0:Y:S02]  /*0480*/  SHFL.BFLY PT, R15, R16, 0x2, 0x1f ;  /* 0x0c401f00100f7f89 */ /* 0x000e2400000e0000 */
[----:B0-----:R-:W-:Y:S01]  /*0490*/  FADD R18, R16, R15 ;  /* 0x0000000f10127221 */ /* 0x001fe20000000000 */
[----:B------:R-:W-:-:S04]  /*04a0*/  IMAD.WIDE.U32 R16, R10, R7, c[0x0][0x180] ;  /* 0x000060000a107625 */ /* 0x000fc800078e0007 */
[----:B------:R-:W0:Y:S04]  /*04b0*/  SHFL.BFLY PT, R15, R18, 0x1, 0x1f ;  /* 0x0c201f00120f7f89 */ /* 0x000e2800000e0000 */
[----:B------:R1:W2:Y:S01]  /*04c0*/  @!P2 LDG.E.EL.64 R2, [R16.64] ;  /* 0x000000041002a981 */ /* 0x0002a2000c2e1b00 */
[----:B0-----:R-:W-:Y:S01]  /*04d0*/  FADD R20, R18, R15 ;  /* 0x0000000f12147221 */ /* 0x001fe20000000000 */
[----:B------:R-:W-:Y:S01]  /*04e0*/  SHF.R.U32.HI R15, RZ, 0x3, R6 ;  /* 0x00000003ff0f7819 */ /* 0x000fe20000011606 */
[----:B------:R-:W-:-:S03]  /*04f0*/  IMAD.WIDE.U32 R18, R10, R7, c[0x0][0x188] ;  /* 0x000062000a127625 */ /* 0x000fc600078e0007 */
[----:B------:R-:W-:Y:S02]  /*0500*/  LOP3.LUT R15, R15, 0xc, RZ, 0xc0, !PT ;  /* 0x0000000c0f0f7812 */ /* 0x000fe400078ec0ff */
[----:B------:R0:W3:Y:S04]  /*0510*/  @!P2 LDG.E.EL.64 R4, [R18.64] ;  /* 0x000000041204a981 */ /* 0x0000e8000c2e1b00 */
[----:B------:R-:W-:Y:S04]  /*0520*/  @!P3 STS [R15], R20 ;  /* 0x000000140f00b388 */ /* 0x000fe80000000800 */
[----:B------:R-:W-:Y:S06]  /*0530*/  BAR.SYNC 0x0 ;  /* 0x0000000000007b1d */ /* 0x000fec0000000000 */
[----:B------:R-:W4:Y:S04]  /*0540*/  @!P4 LDS R9, [R6.X4] ;  /* 0x000000000609c984 */ /* 0x000f280000004800 */
[----:B----4-:R-:W4:Y:S01]  /*0550*/  SHFL.BFLY PT, R10, R9, 0x2, 0x1f ;  /* 0x0c401f00090a7f89 */ /* 0x010f2200000e0000 */
[----:B------:R-:W-:Y:S01]  /*0560*/  LOP3.LUT P0, RZ, R6, 0x3, RZ, 0xc0, !PT ;  /* 0x0000000306ff7812 */ /* 0x000fe2000780c0ff */
[----:B----4-:R-:W-:-:S05]  /*0570*/  FADD R10, R9, R10 ;  /* 0x0000000a090a7221 */ /* 0x010fca0000000000 */
[----:B------:R-:W4:Y:S01]  /*0580*/  SHFL.BFLY PT, R21, R10, 0x1, 0x1f ;  /* 0x0c201f000a157f89 */ /* 0x000f2200000e0000 */
[----:B------:R-:W-:Y:S01]  /*0590*/  ISETP.LT.AND P0, PT, R6, 0x4, !P0 ;  /* 0x000000040600780c */ /* 0x000fe20004701270 */
[----:B----4-:R-:W-:-:S12]  /*05a0*/  FADD R21, R10, R21 ;  /* 0x000000150a157221 */ /* 0x010fd80000000000 */
[----:B------:R-:W-:Y:S04]  /*05b0*/  @P0 STS [R6.X4], R21 ;  /* 0x0000001506000388 */ /* 0x000fe80000004800 */
[----:B------:R-:W-:Y:S06]  /*05c0*/  BAR.SYNC 0x0 ;  /* 0x0000000000007b1d */ /* 0x000fec0000000000 */
[----:B-1----:R-:W1:Y:S02]  /*05d0*/  LDS R16, [RZ] ;  /* 0x00000000ff107984 */ /* 0x002e640000000800 */
[----:B-1----:R-:W-:-:S04]  /*05e0*/  FADD R16, RZ, R16 ;  /* 0x00000010ff107221 */ /* 0x002fc80000000000 */
[C---:B------:R-:W-:Y:S01]  /*05f0*/  FFMA R11, R16.reuse, -0.0031250000465661287308, R11 ;  /* 0xbb4ccccd100b7823 */ /* 0x040fe2000000000b */
[----:B------:R-:W-:-:S03]  /*0600*/  FFMA R12, R16, -0.0031250000465661287308, R12 ;  /* 0xbb4ccccd100c7823 */ /* 0x000fc6000000000c */
[----:B------:R-:W-:Y:S01]  /*0610*/  FMUL R9, R11, R11 ;  /* 0x0000000b0b097220 */ /* 0x000fe20000400000 */
[----:B------:R-:W-:-:S03]  /*0620*/  FFMA R13, R16, -0.0031250000465661287308, R13 ;  /* 0xbb4ccccd100d7823 */ /* 0x000fc6000000000d */
[----:B------:R-:W-:Y:S01]  /*0630*/  FFMA R10, R12, R12, R9 ;  /* 0x0000000c0c0a7223 */ /* 0x000fe20000000009 */
[----:B------:R-:W-:-:S03]  /*0640*/  FFMA R14, R16, -0.0031250000465661287308, R14 ;  /* 0xbb4ccccd100e7823 */ /* 0x000fc6000000000e */
[----:B------:R-:W-:-:S04]  /*0650*/  FFMA R9, R13, R13, R10 ;  /* 0x0000000d0d097223 */ /* 0x000fc8000000000a */
[----:B------:R-:W-:-:S05]  /*0660*/  FFMA R9, R14, R14, R9 ;  /* 0x0000000e0e097223 */ /* 0x000fca0000000009 */
[----:B------:R-:W-:-:S05]  /*0670*/  FSEL R9, R9, RZ, P1 ;  /* 0x000000ff09097208 */ /* 0x000fca0000800000 */
[----:B------:R-:W1:Y:S02]  /*0680*/  SHFL.BFLY PT, R10, R9, 0x10, 0x1f ;  /* 0x0e001f00090a7f89 */ /* 0x000e6400000e0000 */
[----:B-1----:R-:W-:-:S05]  /*0690*/  FADD R10, R9, R10 ;  /* 0x0000000a090a7221 */ /* 0x002fca0000000000 */
[----:B------:R-:W1:Y:S02]  /*06a0*/  SHFL.BFLY PT, R17, R10, 0x8, 0x1f ;  /* 0x0d001f000a117f89 */ /* 0x000e6400000e0000 */
[----:B-1----:R-:W-:-:S05]  /*06b0*/  FADD R17, R10, R17 ;  /* 0x000000110a117221 */ /* 0x002fca0000000000 */
[----:B------:R-:W1:Y:S02]  /*06c0*/  SHFL.BFLY PT, R16, R17, 0x4, 0x1f ;  /* 0x0c801f0011107f89 */ /* 0x000e6400000e0000 */
[----:B-1----:R-:W-:-:S05]  /*06d0*/  FADD R16, R17, R16 ;  /* 0x0000001011107221 */ /* 0x002fca0000000000 */
[----:B0-----:R-:W0:Y:S02]  /*06e0*/  SHFL.BFLY PT, R19, R16, 0x2, 0x1f ;  /* 0x0c401f0010137f89 */ /* 0x001e2400000e0000 */
[----:B0-----:R-:W-:-:S05]  /*06f0*/  FADD R19, R16, R19 ;  /* 0x0000001310137221 */ /* 0x001fca0000000000 */
[----:B------:R-:W0:Y:S02]  /*0700*/  SHFL.BFLY PT, R18, R19, 0x1, 0x1f ;  /* 0x0c201f0013127f89 */ /* 0x000e2400000e0000 */
[----:B0-----:R-:W-:Y:S02]  /*0710*/  FADD R18, R19, R18 ;  /* 0x0000001213127221 */ /* 0x001fe40000000000 */
[----:B------:R-:W-:Y:S06]  /*0720*/  BAR.SYNC 0x0 ;  /* 0x0000000000007b1d */ /* 0x000fec0000000000 */
[----:B------:R-:W-:Y:S04]  /*0730*/  @!P3 STS [R15], R18 ;  /* 0x000000120f00b388 */ /* 0x000fe80000000800 */
[----:B------:R-:W-:Y:S06]  /*0740*/  BAR.SYNC 0x0 ;  /* 0x0000000000007b1d */ /* 0x000fec0000000000 */
[----:B------:R-:W0:Y:S04]  /*0750*/  @!P4 LDS R0, [R6.X4] ;  /* 0x000000000600c984 */ /* 0x000e280000004800 */
[----:B0-----:R-:W0:Y:S02]  /*0760*/  SHFL.BFLY PT, R9, R0, 0x2, 0x1f ;  /* 0x0c401f0000097f89 */ /* 0x001e2400000e0000 */
[----:B0-----:R-:W-:-:S05]  /*0770*/  FADD R9, R0, R9 ;  /* 0x0000000900097221 */ /* 0x001fca0000000000 */
[----:B------:R-:W0:Y:S02]  /*0780*/  SHFL.BFLY PT, R10, R9, 0x1, 0x1f ;  /* 0x0c201f00090a7f89 */ /* 0x000e2400000e0000 */
[----:B0-----:R-:W-:-:S05]  /*0790*/  FADD R17, R9, R10 ;  /* 0x0000000a09117221 */ /* 0x001fca0000000000 */
[----:B------:R-:W-:Y:S04]  /*07a0*/  @P0 STS [R6.X4], R17 ;  /* 0x0000001106000388 */ /* 0x000fe80000004800 */
[----:B------:R-:W-:Y:S06]  /*07b0*/  BAR.SYNC 0x0 ;  /* 0x0000000000007b1d */ /* 0x000fec0000000000 */
[----:B------:R-:W0:Y:S01]  /*07c0*/  LDS R10, [RZ] ;  /* 0x00000000ff0a7984 */ /* 0x000e220000000800 */
[----:B------:R-:W-:-:S02]  /*07d0*/  MOV R19, 0x3b4ccccd ;  /* 0x3b4ccccd00137802 */ /* 0x000fc40000000f00 */
[----:B--2---:R-:W-:Y:S02]  /*07e0*/  SEL R0, R2, RZ, !P2 ;  /* 0x000000ff02007207 */ /* 0x004fe40005000000 */
[----:B------:R-:W-:Y:S02]  /*07f0*/  SEL R3, R3, RZ, !P2 ;  /* 0x000000ff03037207 */ /* 0x000fe40005000000 */
[----:B---3--:R-:W-:Y:S02]  /*0800*/  SEL R16, R4, RZ, !P2 ;  /* 0x000000ff04107207 */ /* 0x008fe40005000000 */
[----:B------:R-:W-:Y:S01]  /*0810*/  SEL R18, R5, RZ, !P2 ;  /* 0x000000ff05127207 */ /* 0x000fe20005000000 */
[--C-:B------:R-:W-:Y:S02]  /*0820*/  HADD2.F32 R2, -RZ, R0.reuse.H1_H1 ;  /* 0x30000000ff027230 */ /* 0x100fe40000004100 */
[----:B------:R-:W-:Y:S02]  /*0830*/  HADD2.F32 R4, -RZ, R0.H0_H0 ;  /* 0x20000000ff047230 */ /* 0x000fe40000004100 */
[----:B------:R-:W-:Y:S01]  /*0840*/  HADD2.F32 R9, -RZ, R3.H1_H1 ;  /* 0x30000003ff097230 */ /* 0x000fe20000004100 */
[----:B0-----:R-:W-:-:S04]  /*0850*/  FADD R10, RZ, R10 ;  /* 0x0000000aff0a7221 */ /* 0x001fc80000000000 */
[----:B------:R-:W-:-:S06]  /*0860*/  FFMA R10, R10, R19, 9.9999997473787516356e-06 ;  /* 0x3727c5ac0a0a7423 */ /* 0x000fcc0000000013 */
[----:B------:R-:W0:Y:S01]  /*0870*/  MUFU.RSQ R10, R10 ;  /* 0x0000000a000a7308 */ /* 0x000e220000001400 */
[----:B------:R-:W-:Y:S02]  /*0880*/  HADD2.F32 R15, -RZ, R3.H0_H0 ;  /* 0x20000003ff0f7230 */ /* 0x000fe40000004100 */
[--C-:B------:R-:W-:Y:S02]  /*0890*/  HADD2.F32 R0, -RZ, R16.reuse.H1_H1 ;  /* 0x30000010ff007230 */ /* 0x100fe40000004100 */
[----:B------:R-:W-:Y:S02]  /*08a0*/  HADD2.F32 R3, -RZ, R16.H0_H0 ;  /* 0x20000010ff037230 */ /* 0x000fe40000004100 */
[--C-:B------:R-:W-:Y:S02]  /*08b0*/  HADD2.F32 R5, -RZ, R18.reuse.H1_H1 ;  /* 0x30000012ff057230 */ /* 0x100fe40000004100 */
[----:B------:R-:W-:Y:S01]  /*08c0*/  HADD2.F32 R6, -RZ, R18.H0_H0 ;  /* 0x20000012ff067230 */ /* 0x000fe20000004100 */
[-C--:B0-----:R-:W-:Y:S01]  /*08d0*/  FMUL R12, R12, R10.reuse ;  /* 0x0000000a0c0c7220 */ /* 0x081fe20000400000 */
[-C--:B------:R-:W-:Y:S01]  /*08e0*/  FMUL R11, R11, R10.reuse ;  /* 0x0000000a0b0b7220 */ /* 0x080fe20000400000 */
[-C--:B------:R-:W-:Y:S01]  /*08f0*/  FMUL R13, R13, R10.reuse ;  /* 0x0000000a0d0d7220 */ /* 0x080fe20000400000 */
[----:B------:R-:W-:Y:S01]  /*0900*/  FMUL R10, R14, R10 ;  /* 0x0000000a0e0a7220 */ /* 0x000fe20000400000 */
[----:B------:R-:W-:Y:S01]  /*0910*/  FFMA R3, R12, R4, R3 ;  /* 0x000000040c037223 */ /* 0x000fe20000000003 */
[----:B------:R-:W-:Y:S01]  /*0920*/  FFMA R0, R11, R2, R0 ;  /* 0x000000020b007223 */ /* 0x000fe20000000000 */
[----:B------:R-:W-:Y:S01]  /*0930*/  FFMA R6, R13, R15, R6 ;  /* 0x0000000f0d067223 */ /* 0x000fe20000000006 */
[----:B------:R-:W-:Y:S01]  /*0940*/  FFMA R5, R10, R9, R5 ;  /* 0x000000090a057223 */ /* 0x000fe20000000005 */
[----:B------:R-:W-:-:S02]  /*0950*/  IMAD.WIDE R8, R8, R7, c[0x0][0x190] ;  /* 0x0000640008087625 */ /* 0x000fc400078e0207 */
[----:B------:R-:W-:Y:S02]  /*0960*/  F2FP.F16.F32.PACK_AB R4, R0, R3 ;  /* 0x000000030004723e */ /* 0x000fe400000000ff */
[----:B------:R-:W-:Y:S01]  /*0970*/  F2FP.F16.F32.PACK_AB R5, R5, R6 ;  /* 0x000000060505723e */ /* 0x000fe200000000ff */
[----:B------:R-:W-:Y:S06]  /*0980*/  @!P1 EXIT ;  /* 0x000000000000994d */ /* 0x000fec0003800000 */
[----:B------:R-:W-:Y:S01]  /*0990*/  STG.E.64 [R8.64], R4 ;  /* 0x0000000408007986 */ /* 0x000fe2000c101b04 */
[----:B------:R-:W-:Y:S05]  /*09a0*/  EXIT ;  /* 0x000000000000794d */ /* 0x000fea0003800000 */
.L_x_0:
[----:B------:R-:W-:-:S00]  /*09b0*/  BRA `(.L_x_0) ;  /* 0xfffffff000007947 */ /* 0x000fc0000383ffff */
[----:B------:R-:W-:-:S00]  /*09c0*/  NOP ;  /* 0x0000000000007918 */ /* 0x000fc00000000000 */
        /* <DEDUP_REMOVED lines=11> */
.L_x_1:


//--------------------- .nv.global.init           --------------------------
	.section	.nv.global.init,"aw",@progbits
.nv.global.init:
	.type		_$_str,@object
	.size		_$_str,(.L_0 - _$_str)
_$_str:
        /*0000*/ 	.byte	0x5f, 0x5f, 0x43, 0x55, 0x44, 0x41, 0x5f, 0x46, 0x54, 0x5a, 0x00
.L_0:


//--------------------- .nv.shared.triton__0d1d2d3d4d5d6d7e8de --------------------------
	.section	.nv.shared.triton__0d1d2d3d4d5d6d7e8de,"aw",@nobits
	.align	16
